	.headerflags	@"EF_CUDA_TEXMODE_UNIFIED EF_CUDA_64BIT_ADDRESS EF_CUDA_ACCELERATORS EF_CUDA_SM90 EF_CUDA_VIRTUAL_SM(EF_CUDA_SM90)"
	.elftype	@"ET_EXEC"


//--------------------- .nv.info                  --------------------------
	.section	.nv.info,"",@"SHT_CUDA_INFO"
	.align	4


	//----- nvinfo : EIATTR_REGCOUNT
	.align		4
        /*0000*/ 	.byte	0x04, 0x2f
        /*0002*/ 	.short	(.L_1 - .L_0)
	.align		4
.L_0:
        /*0004*/ 	.word	index@(triton_poi_fused_leaky_relu_mean_relu_13)
        /*0008*/ 	.word	0x00000010


	//----- nvinfo : EIATTR_MIN_STACK_SIZE
	.align		4
.L_1:
        /*000c*/ 	.byte	0x04, 0x12
        /*000e*/ 	.short	(.L_3 - .L_2)
	.align		4
.L_2:
        /*0010*/ 	.word	index@(triton_poi_fused_leaky_relu_mean_relu_13)
        /*0014*/ 	.word	0x00000000


	//----- nvinfo : EIATTR_FRAME_SIZE
	.align		4
.L_3:
        /*0018*/ 	.byte	0x04, 0x11
        /*001a*/ 	.short	(.L_5 - .L_4)
	.align		4
.L_4:
        /*001c*/ 	.word	index@(triton_poi_fused_leaky_relu_mean_relu_13)
        /*0020*/ 	.word	0x00000000


	//----- nvinfo : EIATTR_MIN_STACK_SIZE
	.align		4
.L_5:
        /*0024*/ 	.byte	0x04, 0x12
        /*0026*/ 	.short	(.L_7 - .L_6)
	.align		4
.L_6:
        /*0028*/ 	.word	index@(triton_poi_fused_leaky_relu_mean_relu_13)
        /*002c*/ 	.word	0x00000000
.L_7:


//--------------------- .nv.info.triton_poi_fused_leaky_relu_mean_relu_13 --------------------------
	.section	.nv.info.triton_poi_fused_leaky_relu_mean_relu_13,"",@"SHT_CUDA_INFO"
	.sectionflags	@""
	.align	4


	//----- nvinfo : EIATTR_CUDA_API_VERSION
	.align		4
        /*0000*/ 	.byte	0x04, 0x37
        /*0002*/ 	.short	(.L_9 - .L_8)
.L_8:
        /*0004*/ 	.word	0x0000007c


	//----- nvinfo : EIATTR_KPARAM_INFO
	.align		4
.L_9:
        /*0008*/ 	.byte	0x04, 0x17
        /*000a*/ 	.short	(.L_11 - .L_10)
.L_10:
        /*000c*/ 	.word	0x00000000
        /*0010*/ 	.short	0x0002
        /*0012*/ 	.short	0x0010
        /*0014*/ 	.byte	0x00, 0xf0, 0x11, 0x00


	//----- nvinfo : EIATTR_KPARAM_INFO
	.align		4
.L_11:
        /*0018*/ 	.byte	0x04, 0x17
        /*001a*/ 	.short	(.L_13 - .L_12)
.L_12:
        /*001c*/ 	.word	0x00000000
        /*0020*/ 	.short	0x0001
        /*0022*/ 	.short	0x0008
        /*0024*/ 	.byte	0x00, 0xf4, 0x21, 0x00


	//----- nvinfo : EIATTR_KPARAM_INFO
	.align		4
.L_13:
        /*0028*/ 	.byte	0x04, 0x17
        /*002a*/ 	.short	(.L_15 - .L_14)
.L_14:
        /*002c*/ 	.word	0x00000000
        /*0030*/ 	.short	0x0000
        /*0032*/ 	.short	0x0000
        /*0034*/ 	.byte	0x00, 0xf4, 0x21, 0x00


	//----- nvinfo : EIATTR_SPARSE_MMA_MASK
	.align		4
.L_15:
        /*0038*/ 	.byte	0x03, 0x50
        /*003a*/ 	.short	0x0000


	//----- nvinfo : EIATTR_MAXREG_COUNT
	.align		4
        /*003c*/ 	.byte	0x03, 0x1b
        /*003e*/ 	.short	0x00ff


	//----- nvinfo : EIATTR_EXIT_INSTR_OFFSETS
	.align		4
        /*0040*/ 	.byte	0x04, 0x1c
        /*0042*/ 	.short	(.L_17 - .L_16)


	//   ....[0]....
.L_16:
        /*0044*/ 	.word	0x00000440


	//----- nvinfo : EIATTR_REQNTID
	.align		4
.L_17:
        /*0048*/ 	.byte	0x04, 0x10
        /*004a*/ 	.short	(.L_19 - .L_18)
.L_18:
        /*004c*/ 	.word	0x00000080
        /*0050*/ 	.word	0x00000001
        /*0054*/ 	.word	0x00000001


	//----- nvinfo : EIATTR_CBANK_PARAM_SIZE
	.align		4
.L_19:
        /*0058*/ 	.byte	0x03, 0x19
        /*005a*/ 	.short	0x0014


	//----- nvinfo : EIATTR_PARAM_CBANK
	.align		4
        /*005c*/ 	.byte	0x04, 0x0a
        /*005e*/ 	.short	(.L_21 - .L_20)
	.align		4
.L_20:
        /*0060*/ 	.word	index@(.nv.constant0.triton_poi_fused_leaky_relu_mean_relu_13)
        /*0064*/ 	.short	0x0210
        /*0066*/ 	.short	0x0014


	//----- nvinfo : EIATTR_SW_WAR
	.align		4
.L_21:
        /*0068*/ 	.byte	0x04, 0x36
        /*006a*/ 	.short	(.L_23 - .L_22)
.L_22:
        /*006c*/ 	.word	0x00000008
.L_23:


//--------------------- .nv.callgraph             --------------------------
	.section	.nv.callgraph,"",@"SHT_CUDA_CALLGRAPH"
	.align	4
	.sectionentsize	8
	.align		4
        /*0000*/ 	.word	0x00000000
	.align		4
        /*0004*/ 	.word	0xffffffff
	.align		4
        /*0008*/ 	.word	0x00000000
	.align		4
        /*000c*/ 	.word	0xfffffffe
	.align		4
        /*0010*/ 	.word	0x00000000
	.align		4
        /*0014*/ 	.word	0xfffffffd
	.align		4
        /*0018*/ 	.word	0x00000000
	.align		4
        /*001c*/ 	.word	0xfffffffc


//--------------------- .text.triton_poi_fused_leaky_relu_mean_relu_13 --------------------------
	.section	.text.triton_poi_fused_leaky_relu_mean_relu_13,"ax",@progbits
	.align	128
        .global         triton_poi_fused_leaky_relu_mean_relu_13
        .type           triton_poi_fused_leaky_relu_mean_relu_13,@function
        .size           triton_poi_fused_leaky_relu_mean_relu_13,(.L_x_1 - triton_poi_fused_leaky_relu_mean_relu_13)
        .other          triton_poi_fused_leaky_relu_mean_relu_13,@"STO_CUDA_ENTRY STV_DEFAULT"
triton_poi_fused_leaky_relu_mean_relu_13:
.text.triton_poi_fused_leaky_relu_mean_relu_13:
[----:B------:R-:W-:Y:S01]  /*0000*/  LDC R1, c[0x0][0x28] ;  /* 0x00000a00ff017b82 */ /* 0x000fe20000000800 */
[----:B------:R-:W1:Y:S01]  /*0010*/  S2R R0, SR_TID.X ;  /* 0x0000000000007919 */ /* 0x000e620000002100 */
[----:B------:R-:W-:Y:S01]  /*0020*/  ULDC.64 UR4, c[0x0][0x208] ;  /* 0x0000820000047ab9 */ /* 0x000fe20000000a00 */
[----:B------:R-:W2:Y:S01]  /*0030*/  S2R R3, SR_CTAID.X ;  /* 0x0000000000037919 */ /* 0x000ea20000002500 */
[----:B-1----:R-:W-:-:S05]  /*0040*/  IMAD.SHL.U32 R0, R0, 0x2, RZ ;  /* 0x0000000200007824 */ /* 0x002fca00078e00ff */
[----:B------:R-:W-:-:S05]  /*0050*/  LOP3.LUT R0, R0, 0xfe, RZ, 0xc0, !PT ;  /* 0x000000fe00007812 */ /* 0x000fca00078ec0ff */
[----:B--2---:R-:W-:Y:S02]  /*0060*/  IMAD R0, R3, 0x100, R0 ;  /* 0x0000010003007824 */ /* 0x004fe400078e0200 */
[----:B------:R-:W1:Y:S03]  /*0070*/  LDC.64 R2, c[0x0][0x210] ;  /* 0x00008400ff027b82 */ /* 0x000e660000000a00 */
[----:B------:R-:W-:-:S04]  /*0080*/  SHF.R.S32.HI R5, RZ, 0x1f, R0 ;  /* 0x0000001fff057819 */ /* 0x000fc80000011400 */
[----:B------:R-:W-:-:S05]  /*0090*/  LEA.HI R5, R5, R0, RZ, 0xa ;  /* 0x0000000005057211 */ /* 0x000fca00078f50ff */
[C---:B------:R-:W-:Y:S01]  /*00a0*/  IMAD.SHL.U32 R4, R5.reuse, 0x4, RZ ;  /* 0x0000000405047824 */ /* 0x040fe200078e00ff */
[----:B------:R-:W-:-:S04]  /*00b0*/  LOP3.LUT R5, R5, 0xfffffc00, RZ, 0xc0, !PT ;  /* 0xfffffc0005057812 */ /* 0x000fc800078ec0ff */
[----:B------:R-:W-:-:S04]  /*00c0*/  LOP3.LUT R4, R4, 0xfffff000, RZ, 0xc0, !PT ;  /* 0xfffff00004047812 */ /* 0x000fc800078ec0ff */
[----:B------:R-:W-:-:S05]  /*00d0*/  IADD3 R9, R4, R0, -R5 ;  /* 0x0000000004097210 */ /* 0x000fca0007ffe805 */
[C---:B------:R-:W-:Y:S02]  /*00e0*/  VIADD R7, R9.reuse, 0x400 ;  /* 0x0000040009077836 */ /* 0x040fe40000000000 */
[----:B-1----:R-:W-:-:S04]  /*00f0*/  IMAD.WIDE R4, R9, 0x4, R2 ;  /* 0x0000000409047825 */ /* 0x002fc800078e0202 */
[--C-:B------:R-:W-:Y:S02]  /*0100*/  IMAD.WIDE R6, R7, 0x4, R2.reuse ;  /* 0x0000000407067825 */ /* 0x100fe400078e0202 */
[----:B------:R-:W2:Y:S04]  /*0110*/  LDG.E.64 R4, desc[UR4][R4.64] ;  /* 0x0000000404047981 */ /* 0x000ea8000c1e1b00 */
[----:B------:R-:W3:Y:S01]  /*0120*/  LDG.E.64 R6, desc[UR4][R6.64] ;  /* 0x0000000406067981 */ /* 0x000ee2000c1e1b00 */
[C---:B------:R-:W-:Y:S02]  /*0130*/  VIADD R11, R9.reuse, 0x800 ;  /* 0x00000800090b7836 */ /* 0x040fe40000000000 */
[----:B------:R-:W-:Y:S02]  /*0140*/  VIADD R13, R9, 0xc00 ;  /* 0x00000c00090d7836 */ /* 0x000fe40000000000 */
[----:B------:R-:W-:-:S04]  /*0150*/  IMAD.WIDE R8, R11, 0x4, R2 ;  /* 0x000000040b087825 */ /* 0x000fc800078e0202 */
[----:B------:R-:W-:Y:S01]  /*0160*/  IMAD.WIDE R2, R13, 0x4, R2 ;  /* 0x000000040d027825 */ /* 0x000fe200078e0202 */
[----:B------:R-:W4:Y:S05]  /*0170*/  LDG.E.64 R10, desc[UR4][R8.64] ;  /* 0x00000004080a7981 */ /* 0x000f2a000c1e1b00 */
[----:B------:R-:W5:Y:S01]  /*0180*/  LDG.E.64 R2, desc[UR4][R2.64] ;  /* 0x0000000402027981 */ /* 0x000f62000c1e1b00 */
[----:B--2---:R-:W-:Y:S02]  /*0190*/  FSETP.GT.AND P1, PT, R5, RZ, PT ;  /* 0x000000ff0500720b */ /* 0x004fe40003f24000 */
[----:B------:R-:W-:Y:S02]  /*01a0*/  FSETP.GT.AND P4, PT, R4, RZ, PT ;  /* 0x000000ff0400720b */ /* 0x000fe40003f84000 */
[----:B---3--:R-:W-:-:S02]  /*01b0*/  FSETP.GT.AND P0, PT, R7, RZ, PT ;  /* 0x000000ff0700720b */ /* 0x008fc40003f04000 */
[----:B------:R-:W-:-:S07]  /*01c0*/  FSETP.GT.AND P2, PT, R6, RZ, PT ;  /* 0x000000ff0600720b */ /* 0x000fce0003f44000 */
[----:B------:R-:W-:Y:S01]  /*01d0*/  @!P1 FMUL R5, R5, 0.0099999997764825820923 ;  /* 0x3c23d70a05059820 */ /* 0x000fe20000400000 */
[----:B----4-:R-:W-:Y:S01]  /*01e0*/  FSETP.GT.AND P1, PT, R11, RZ, PT ;  /* 0x000000ff0b00720b */ /* 0x010fe20003f24000 */
[----:B------:R-:W-:Y:S01]  /*01f0*/  @!P4 FMUL R4, R4, 0.0099999997764825820923 ;  /* 0x3c23d70a0404c820 */ /* 0x000fe20000400000 */
[----:B------:R-:W-:Y:S01]  /*0200*/  FSETP.GT.AND P3, PT, R10, RZ, PT ;  /* 0x000000ff0a00720b */ /* 0x000fe20003f64000 */
[----:B------:R-:W-:Y:S01]  /*0210*/  @!P0 FMUL R7, R7, 0.0099999997764825820923 ;  /* 0x3c23d70a07078820 */ /* 0x000fe20000400000 */
[----:B------:R-:W-:Y:S01]  /*0220*/  FSETP.GEU.AND P6, PT, R5, RZ, PT ;  /* 0x000000ff0500720b */ /* 0x000fe20003fce000 */
[----:B------:R-:W-:Y:S01]  /*0230*/  @!P2 FMUL R6, R6, 0.0099999997764825820923 ;  /* 0x3c23d70a0606a820 */ /* 0x000fe20000400000 */
[----:B-----5:R-:W-:Y:S02]  /*0240*/  FSETP.GT.AND P0, PT, R3, RZ, PT ;  /* 0x000000ff0300720b */ /* 0x020fe40003f04000 */
[----:B------:R-:W-:Y:S02]  /*0250*/  FSETP.GEU.AND P5, PT, R7, RZ, PT ;  /* 0x000000ff0700720b */ /* 0x000fe40003fae000 */
[----:B------:R-:W-:-:S02]  /*0260*/  FSETP.GT.AND P2, PT, R2, RZ, PT ;  /* 0x000000ff0200720b */ /* 0x000fc40003f44000 */
[----:B------:R-:W-:Y:S01]  /*0270*/  FSEL R5, R5, RZ, P6 ;  /* 0x000000ff05057208 */ /* 0x000fe20003000000 */
[----:B------:R-:W-:Y:S01]  /*0280*/  @!P1 FMUL R11, R11, 0.0099999997764825820923 ;  /* 0x3c23d70a0b0b9820 */ /* 0x000fe20000400000 */
[----:B------:R-:W-:Y:S01]  /*0290*/  FSEL R8, R7, RZ, P5 ;  /* 0x000000ff07087208 */ /* 0x000fe20002800000 */
[----:B------:R-:W-:Y:S01]  /*02a0*/  @!P3 FMUL R10, R10, 0.0099999997764825820923 ;  /* 0x3c23d70a0a0ab820 */ /* 0x000fe20000400000 */
[----:B------:R-:W-:Y:S02]  /*02b0*/  FSETP.GEU.AND P4, PT, R6, RZ, PT ;  /* 0x000000ff0600720b */ /* 0x000fe40003f8e000 */
[----:B------:R-:W-:Y:S01]  /*02c0*/  FSETP.GEU.AND P1, PT, R4, RZ, PT ;  /* 0x000000ff0400720b */ /* 0x000fe20003f2e000 */
[----:B------:R-:W-:Y:S01]  /*02d0*/  FADD R7, R5, R8 ;  /* 0x0000000805077221 */ /* 0x000fe20000000000 */
[----:B------:R-:W-:Y:S01]  /*02e0*/  @!P0 FMUL R3, R3, 0.0099999997764825820923 ;  /* 0x3c23d70a03038820 */ /* 0x000fe20000400000 */
[----:B------:R-:W1:Y:S01]  /*02f0*/  LDC.64 R8, c[0x0][0x218] ;  /* 0x00008600ff087b82 */ /* 0x000e620000000a00 */
[----:B------:R-:W-:Y:S01]  /*0300*/  FSETP.GEU.AND P0, PT, R11, RZ, PT ;  /* 0x000000ff0b00720b */ /* 0x000fe20003f0e000 */
[----:B------:R-:W-:Y:S01]  /*0310*/  @!P2 FMUL R2, R2, 0.0099999997764825820923 ;  /* 0x3c23d70a0202a820 */ /* 0x000fe20000400000 */
[----:B------:R-:W-:-:S02]  /*0320*/  FSEL R5, R6, RZ, P4 ;  /* 0x000000ff06057208 */ /* 0x000fc40002000000 */
[----:B------:R-:W-:Y:S02]  /*0330*/  FSETP.GEU.AND P3, PT, R10, RZ, PT ;  /* 0x000000ff0a00720b */ /* 0x000fe40003f6e000 */
[----:B------:R-:W-:Y:S02]  /*0340*/  FSEL R4, R4, RZ, P1 ;  /* 0x000000ff04047208 */ /* 0x000fe40000800000 */
[----:B------:R-:W-:Y:S02]  /*0350*/  FSEL R6, R11, RZ, P0 ;  /* 0x000000ff0b067208 */ /* 0x000fe40000000000 */
[----:B------:R-:W-:Y:S01]  /*0360*/  FSETP.GEU.AND P0, PT, R3, RZ, PT ;  /* 0x000000ff0300720b */ /* 0x000fe20003f0e000 */
[----:B------:R-:W-:Y:S01]  /*0370*/  FADD R4, R4, R5 ;  /* 0x0000000504047221 */ /* 0x000fe20000000000 */
[----:B------:R-:W-:Y:S01]  /*0380*/  FSEL R11, R10, RZ, P3 ;  /* 0x000000ff0a0b7208 */ /* 0x000fe20001800000 */
[----:B------:R-:W-:Y:S01]  /*0390*/  FADD R6, R7, R6 ;  /* 0x0000000607067221 */ /* 0x000fe20000000000 */
[----:B------:R-:W-:-:S02]  /*03a0*/  FSETP.GEU.AND P1, PT, R2, RZ, PT ;  /* 0x000000ff0200720b */ /* 0x000fc40003f2e000 */
[----:B------:R-:W-:Y:S01]  /*03b0*/  FSEL R5, R3, RZ, P0 ;  /* 0x000000ff03057208 */ /* 0x000fe20000000000 */
[----:B------:R-:W-:Y:S01]  /*03c0*/  FADD R4, R4, R11 ;  /* 0x0000000b04047221 */ /* 0x000fe20000000000 */
[----:B------:R-:W-:-:S03]  /*03d0*/  FSEL R3, R2, RZ, P1 ;  /* 0x000000ff02037208 */ /* 0x000fc60000800000 */
[----:B------:R-:W-:Y:S02]  /*03e0*/  FADD R5, R6, R5 ;  /* 0x0000000506057221 */ /* 0x000fe40000000000 */
[----:B------:R-:W-:Y:S01]  /*03f0*/  FADD R3, R4, R3 ;  /* 0x0000000304037221 */ /* 0x000fe20000000000 */
[----:B-1----:R-:W-:-:S04]  /*0400*/  IMAD.WIDE R8, R0, 0x4, R8 ;  /* 0x0000000400087825 */ /* 0x002fc800078e0208 */
[----:B------:R-:W-:Y:S01]  /*0410*/  FMUL R5, R5, 0.25 ;  /* 0x3e80000005057820 */ /* 0x000fe20000400000 */
[----:B------:R-:W-:-:S05]  /*0420*/  FMUL R4, R3, 0.25 ;  /* 0x3e80000003047820 */ /* 0x000fca0000400000 */
[----:B------:R-:W-:Y:S01]  /*0430*/  STG.E.64 desc[UR4][R8.64], R4 ;  /* 0x0000000408007986 */ /* 0x000fe2000c101b04 */
[----:B------:R-:W-:Y:S05]  /*0440*/  EXIT ;  /* 0x000000000000794d */ /* 0x000fea0003800000 */
.L_x_0:
[----:B------:R-:W-:-:S00]  /*0450*/  BRA `(.L_x_0) ;  /* 0xfffffffc00fc7947 */ /* 0x000fc0000383ffff */
[----:B------:R-:W-:-:S00]  /*0460*/  NOP ;  /* 0x0000000000007918 */ /* 0x000fc00000000000 */
        /* <DEDUP_REMOVED lines=9> */
.L_x_1:


//--------------------- .nv.constant0.triton_poi_fused_leaky_relu_mean_relu_13 --------------------------
	.section	.nv.constant0.triton_poi_fused_leaky_relu_mean_relu_13,"a",@progbits
	.sectionflags	@""
	.align	4
.nv.constant0.triton_poi_fused_leaky_relu_mean_relu_13:
	.zero		548
